	.headerflags	@"EF_CUDA_TEXMODE_UNIFIED EF_CUDA_64BIT_ADDRESS EF_CUDA_ACCELERATORS EF_CUDA_SM90 EF_CUDA_VIRTUAL_SM(EF_CUDA_SM90)"
	.elftype	@"ET_EXEC"


//--------------------- .nv.info                  --------------------------
	.section	.nv.info,"",@"SHT_CUDA_INFO"
	.align	4


	//----- nvinfo : EIATTR_REGCOUNT
	.align		4
        /*0000*/ 	.byte	0x04, 0x2f
        /*0002*/ 	.short	(.L_3 - .L_2)
	.align		4
.L_2:
        /*0004*/ 	.word	index@(triton_poi_fused__native_batch_norm_legit_no_training_convolution_relu_4)
        /*0008*/ 	.word	0x00000038


	//----- nvinfo : EIATTR_MIN_STACK_SIZE
	.align		4
.L_3:
        /*000c*/ 	.byte	0x04, 0x12
        /*000e*/ 	.short	(.L_5 - .L_4)
	.align		4
.L_4:
        /*0010*/ 	.word	index@(triton_poi_fused__native_batch_norm_legit_no_training_convolution_relu_4)
        /*0014*/ 	.word	0x00000000


	//----- nvinfo : EIATTR_FRAME_SIZE
	.align		4
.L_5:
        /*0018*/ 	.byte	0x04, 0x11
        /*001a*/ 	.short	(.L_7 - .L_6)
	.align		4
.L_6:
        /*001c*/ 	.word	index@(triton_poi_fused__native_batch_norm_legit_no_training_convolution_relu_4)
        /*0020*/ 	.word	0x00000000


	//----- nvinfo : EIATTR_MIN_STACK_SIZE
	.align		4
.L_7:
        /*0024*/ 	.byte	0x04, 0x12
        /*0026*/ 	.short	(.L_9 - .L_8)
	.align		4
.L_8:
        /*0028*/ 	.word	index@(triton_poi_fused__native_batch_norm_legit_no_training_convolution_relu_4)
        /*002c*/ 	.word	0x00000000
.L_9:


//--------------------- .nv.info.triton_poi_fused__native_batch_norm_legit_no_training_convolution_relu_4 --------------------------
	.section	.nv.info.triton_poi_fused__native_batch_norm_legit_no_training_convolution_relu_4,"",@"SHT_CUDA_INFO"
	.sectionflags	@""
	.align	4


	//----- nvinfo : EIATTR_CUDA_API_VERSION
	.align		4
        /*0000*/ 	.byte	0x04, 0x37
        /*0002*/ 	.short	(.L_11 - .L_10)
.L_10:
        /*0004*/ 	.word	0x0000007c


	//----- nvinfo : EIATTR_KPARAM_INFO
	.align		4
.L_11:
        /*0008*/ 	.byte	0x04, 0x17
        /*000a*/ 	.short	(.L_13 - .L_12)
.L_12:
        /*000c*/ 	.word	0x00000000
        /*0010*/ 	.short	0x0007
        /*0012*/ 	.short	0x0038
        /*0014*/ 	.byte	0x00, 0xf0, 0x11, 0x00


	//----- nvinfo : EIATTR_KPARAM_INFO
	.align		4
.L_13:
        /*0018*/ 	.byte	0x04, 0x17
        /*001a*/ 	.short	(.L_15 - .L_14)
.L_14:
        /*001c*/ 	.word	0x00000000
        /*0020*/ 	.short	0x0006
        /*0022*/ 	.short	0x0030
        /*0024*/ 	.byte	0x00, 0xf4, 0x21, 0x00


	//----- nvinfo : EIATTR_KPARAM_INFO
	.align		4
.L_15:
        /*0028*/ 	.byte	0x04, 0x17
        /*002a*/ 	.short	(.L_17 - .L_16)
.L_16:
        /*002c*/ 	.word	0x00000000
        /*0030*/ 	.short	0x0005
        /*0032*/ 	.short	0x0028
        /*0034*/ 	.byte	0x00, 0xf4, 0x21, 0x00


	//----- nvinfo : EIATTR_KPARAM_INFO
	.align		4
.L_17:
        /*0038*/ 	.byte	0x04, 0x17
        /*003a*/ 	.short	(.L_19 - .L_18)
.L_18:
        /*003c*/ 	.word	0x00000000
        /*0040*/ 	.short	0x0004
        /*0042*/ 	.short	0x0020
        /*0044*/ 	.byte	0x00, 0xf4, 0x21, 0x00


	//----- nvinfo : EIATTR_KPARAM_INFO
	.align		4
.L_19:
        /*0048*/ 	.byte	0x04, 0x17
        /*004a*/ 	.short	(.L_21 - .L_20)
.L_20:
        /*004c*/ 	.word	0x00000000
        /*0050*/ 	.short	0x0003
        /*0052*/ 	.short	0x0018
        /*0054*/ 	.byte	0x00, 0xf4, 0x21, 0x00


	//----- nvinfo : EIATTR_KPARAM_INFO
	.align		4
.L_21:
        /*0058*/ 	.byte	0x04, 0x17
        /*005a*/ 	.short	(.L_23 - .L_22)
.L_22:
        /*005c*/ 	.word	0x00000000
        /*0060*/ 	.short	0x0002
        /*0062*/ 	.short	0x0010
        /*0064*/ 	.byte	0x00, 0xf4, 0x21, 0x00


	//----- nvinfo : EIATTR_KPARAM_INFO
	.align		4
.L_23:
        /*0068*/ 	.byte	0x04, 0x17
        /*006a*/ 	.short	(.L_25 - .L_24)
.L_24:
        /*006c*/ 	.word	0x00000000
        /*0070*/ 	.short	0x0001
        /*0072*/ 	.short	0x0008
        /*0074*/ 	.byte	0x00, 0xf4, 0x21, 0x00


	//----- nvinfo : EIATTR_KPARAM_INFO
	.align		4
.L_25:
        /*0078*/ 	.byte	0x04, 0x17
        /*007a*/ 	.short	(.L_27 - .L_26)
.L_26:
        /*007c*/ 	.word	0x00000000
        /*0080*/ 	.short	0x0000
        /*0082*/ 	.short	0x0000
        /*0084*/ 	.byte	0x00, 0xf4, 0x21, 0x00


	//----- nvinfo : EIATTR_SPARSE_MMA_MASK
	.align		4
.L_27:
        /*0088*/ 	.byte	0x03, 0x50
        /*008a*/ 	.short	0x0000


	//----- nvinfo : EIATTR_MAXREG_COUNT
	.align		4
        /*008c*/ 	.byte	0x03, 0x1b
        /*008e*/ 	.short	0x00ff


	//----- nvinfo : EIATTR_EXIT_INSTR_OFFSETS
	.align		4
        /*0090*/ 	.byte	0x04, 0x1c
        /*0092*/ 	.short	(.L_29 - .L_28)


	//   ....[0]....
.L_28:
        /*0094*/ 	.word	0x00000f30


	//   ....[1]....
        /*0098*/ 	.word	0x00000f50


	//----- nvinfo : EIATTR_REQNTID
	.align		4
.L_29:
        /*009c*/ 	.byte	0x04, 0x10
        /*009e*/ 	.short	(.L_31 - .L_30)
.L_30:
        /*00a0*/ 	.word	0x00000080
        /*00a4*/ 	.word	0x00000001
        /*00a8*/ 	.word	0x00000001


	//----- nvinfo : EIATTR_CBANK_PARAM_SIZE
	.align		4
.L_31:
        /*00ac*/ 	.byte	0x03, 0x19
        /*00ae*/ 	.short	0x003c


	//----- nvinfo : EIATTR_PARAM_CBANK
	.align		4
        /*00b0*/ 	.byte	0x04, 0x0a
        /*00b2*/ 	.short	(.L_33 - .L_32)
	.align		4
.L_32:
        /*00b4*/ 	.word	index@(.nv.constant0.triton_poi_fused__native_batch_norm_legit_no_training_convolution_relu_4)
        /*00b8*/ 	.short	0x0210
        /*00ba*/ 	.short	0x003c


	//----- nvinfo : EIATTR_SW_WAR
	.align		4
.L_33:
        /*00bc*/ 	.byte	0x04, 0x36
        /*00be*/ 	.short	(.L_35 - .L_34)
.L_34:
        /*00c0*/ 	.word	0x00000008
.L_35:


//--------------------- .nv.callgraph             --------------------------
	.section	.nv.callgraph,"",@"SHT_CUDA_CALLGRAPH"
	.align	4
	.sectionentsize	8
	.align		4
        /*0000*/ 	.word	0x00000000
	.align		4
        /*0004*/ 	.word	0xffffffff
	.align		4
        /*0008*/ 	.word	0x00000000
	.align		4
        /*000c*/ 	.word	0xfffffffe
	.align		4
        /*0010*/ 	.word	0x00000000
	.align		4
        /*0014*/ 	.word	0xfffffffd
	.align		4
        /*0018*/ 	.word	0x00000000
	.align		4
        /*001c*/ 	.word	0xfffffffc


//--------------------- .nv.constant4             --------------------------
	.section	.nv.constant4,"a",@progbits
	.align	8
	.align		8
.nv.constant4:
        /*0000*/ 	.dword	_$_str
	.align		8
        /*0008*/ 	.dword	_$_str_$_2


//--------------------- .text.triton_poi_fused__native_batch_norm_legit_no_training_convolution_relu_4 --------------------------
	.section	.text.triton_poi_fused__native_batch_norm_legit_no_training_convolution_relu_4,"ax",@progbits
	.align	128
        .global         triton_poi_fused__native_batch_norm_legit_no_training_convolution_relu_4
        .type           triton_poi_fused__native_batch_norm_legit_no_training_convolution_relu_4,@function
        .size           triton_poi_fused__native_batch_norm_legit_no_training_convolution_relu_4,(.L_x_1 - triton_poi_fused__native_batch_norm_legit_no_training_convolution_relu_4)
        .other          triton_poi_fused__native_batch_norm_legit_no_training_convolution_relu_4,@"STO_CUDA_ENTRY STV_DEFAULT"
triton_poi_fused__native_batch_norm_legit_no_training_convolution_relu_4:
.text.triton_poi_fused__native_batch_norm_legit_no_training_convolution_relu_4:
[----:B------:R-:W0:Y:S01]  /*0000*/  LDC R1, c[0x0][0x28] ;  /* 0x00000a00ff017b82 */ /* 0x000e220000000800 */
[----:B------:R-:W1:Y:S07]  /*0010*/  S2R R0, SR_TID.X ;  /* 0x0000000000007919 */ /* 0x000e6e0000002100 */
[----:B------:R-:W2:Y:S01]  /*0020*/  LDC.64 R32, c[0x0][0x228] ;  /* 0x00008a00ff207b82 */ /* 0x000ea20000000a00 */
[----:B------:R-:W-:Y:S01]  /*0030*/  CS2R R24, SRZ ;  /* 0x0000000000187805 */ /* 0x000fe2000001ff00 */
[----:B------:R-:W-:Y:S01]  /*0040*/  ULDC.64 UR4, c[0x0][0x208] ;  /* 0x0000820000047ab9 */ /* 0x000fe20000000a00 */
[----:B------:R-:W3:Y:S01]  /*0050*/  S2R R3, SR_CTAID.X ;  /* 0x0000000000037919 */ /* 0x000ee20000002500 */
[----:B------:R-:W-:-:S02]  /*0060*/  CS2R R42, SRZ ;  /* 0x00000000002a7805 */ /* 0x000fc4000001ff00 */
[----:B------:R-:W-:Y:S02]  /*0070*/  CS2R R44, SRZ ;  /* 0x00000000002c7805 */ /* 0x000fe4000001ff00 */
[----:B------:R-:W-:Y:S01]  /*0080*/  CS2R R34, SRZ ;  /* 0x0000000000227805 */ /* 0x000fe2000001ff00 */
[----:B------:R-:W4:Y:S08]  /*0090*/  LDC.64 R26, c[0x0][0x210] ;  /* 0x00008400ff1a7b82 */ /* 0x000f300000000a00 */
[----:B------:R-:W5:Y:S01]  /*00a0*/  LDC.64 R10, c[0x0][0x218] ;  /* 0x00008600ff0a7b82 */ /* 0x000f620000000a00 */
[----:B------:R-:W-:-:S02]  /*00b0*/  CS2R R14, SRZ ;  /* 0x00000000000e7805 */ /* 0x000fc4000001ff00 */
[----:B------:R-:W-:Y:S02]  /*00c0*/  CS2R R16, SRZ ;  /* 0x0000000000107805 */ /* 0x000fe4000001ff00 */
[----:B------:R-:W-:Y:S02]  /*00d0*/  CS2R R18, SRZ ;  /* 0x0000000000127805 */ /* 0x000fe4000001ff00 */
[----:B------:R-:W-:Y:S02]  /*00e0*/  CS2R R46, SRZ ;  /* 0x00000000002e7805 */ /* 0x000fe4000001ff00 */
[----:B------:R-:W-:Y:S01]  /*00f0*/  CS2R R48, SRZ ;  /* 0x0000000000307805 */ /* 0x000fe2000001ff00 */
[----:B------:R-:W4:Y:S01]  /*0100*/  LDC.64 R28, c[0x0][0x230] ;  /* 0x00008c00ff1c7b82 */ /* 0x000f220000000a00 */
[----:B-1----:R-:W-:-:S04]  /*0110*/  SHF.L.U32 R0, R0, 0x2, RZ ;  /* 0x0000000200007819 */ /* 0x002fc800000006ff */
[----:B------:R-:W-:-:S04]  /*0120*/  LOP3.LUT R0, R0, 0x1fc, RZ, 0xc0, !PT ;  /* 0x000001fc00007812 */ /* 0x000fc800078ec0ff */
[----:B---3--:R-:W-:-:S04]  /*0130*/  LEA R2, R3, R0, 0xa ;  /* 0x0000000003027211 */ /* 0x008fc800078e50ff */
[C---:B------:R-:W-:Y:S01]  /*0140*/  ISETP.GE.AND P1, PT, R2.reuse, 0x25800, PT ;  /* 0x000258000200780c */ /* 0x040fe20003f26270 */
[----:B------:R-:W-:-:S05]  /*0150*/  IMAD.HI R0, R2, 0x51eb851f, RZ ;  /* 0x51eb851f02007827 */ /* 0x000fca00078e02ff */
[----:B------:R-:W-:-:S04]  /*0160*/  SHF.R.U32.HI R3, RZ, 0x1f, R0 ;  /* 0x0000001fff037819 */ /* 0x000fc80000011600 */
[----:B------:R-:W-:-:S05]  /*0170*/  LEA.HI.SX32 R3, R0, R3, 0x1b ;  /* 0x0000000300037211 */ /* 0x000fca00078fdaff */
[----:B------:R-:W-:-:S05]  /*0180*/  IMAD.HI R0, R3, 0x2aaaaaab, RZ ;  /* 0x2aaaaaab03007827 */ /* 0x000fca00078e02ff */
[----:B------:R-:W-:-:S04]  /*0190*/  SHF.R.U32.HI R5, RZ, 0x1f, R0 ;  /* 0x0000001fff057819 */ /* 0x000fc80000011600 */
[----:B------:R-:W-:-:S05]  /*01a0*/  LEA.HI R0, R0, R5, RZ, 0x1a ;  /* 0x0000000500007211 */ /* 0x000fca00078fd0ff */
[----:B------:R-:W-:-:S04]  /*01b0*/  IMAD R53, R0, -0x180, R3 ;  /* 0xfffffe8000357824 */ /* 0x000fc800078e0203 */
[----:B--2---:R-:W-:-:S05]  /*01c0*/  IMAD.WIDE R4, R53, 0x4, R32 ;  /* 0x0000000435047825 */ /* 0x004fca00078e0220 */
[----:B------:R-:W2:Y:S01]  /*01d0*/  @!P1 LDG.E.EL R25, desc[UR4][R4.64] ;  /* 0x0000000404199981 */ /* 0x000ea2000c2e1900 */
[----:B------:R-:W-:-:S03]  /*01e0*/  IADD3 R0, R2, 0x200, RZ ;  /* 0x0000020002007810 */ /* 0x000fc60007ffe0ff */
[----:B------:R-:W3:Y:S02]  /*01f0*/  @!P1 LDG.E.EL R42, desc[UR4][R4.64] ;  /* 0x00000004042a9981 */ /* 0x000ee4000c2e1900 */
[----:B------:R-:W-:Y:S02]  /*0200*/  IMAD.HI R3, R0, 0x51eb851f, RZ ;  /* 0x51eb851f00037827 */ /* 0x000fe400078e02ff */
[----:B------:R-:W3:Y:S03]  /*0210*/  @!P1 LDG.E.EL R45, desc[UR4][R4.64] ;  /* 0x00000004042d9981 */ /* 0x000ee6000c2e1900 */
[----:B------:R-:W-:Y:S01]  /*0220*/  SHF.R.U32.HI R6, RZ, 0x1f, R3 ;  /* 0x0000001fff067819 */ /* 0x000fe20000011603 */
[----:B------:R1:W3:Y:S03]  /*0230*/  @!P1 LDG.E.EL R44, desc[UR4][R4.64] ;  /* 0x00000004042c9981 */ /* 0x0002e6000c2e1900 */
[----:B------:R-:W-:-:S05]  /*0240*/  LEA.HI.SX32 R6, R3, R6, 0x1b ;  /* 0x0000000603067211 */ /* 0x000fca00078fdaff */
[----:B------:R-:W-:-:S05]  /*0250*/  IMAD.HI R3, R6, 0x2aaaaaab, RZ ;  /* 0x2aaaaaab06037827 */ /* 0x000fca00078e02ff */
[----:B------:R-:W-:Y:S02]  /*0260*/  SHF.R.U32.HI R8, RZ, 0x1f, R3 ;  /* 0x0000001fff087819 */ /* 0x000fe40000011603 */
[----:B------:R-:W-:Y:S02]  /*0270*/  ISETP.GE.AND P0, PT, R0, 0x25800, PT ;  /* 0x000258000000780c */ /* 0x000fe40003f06270 */
[----:B------:R-:W-:-:S05]  /*0280*/  LEA.HI R51, R3, R8, RZ, 0x1a ;  /* 0x0000000803337211 */ /* 0x000fca00078fd0ff */
[----:B------:R-:W-:Y:S02]  /*0290*/  IMAD R51, R51, -0x180, R6 ;  /* 0xfffffe8033337824 */ /* 0x000fe400078e0206 */
[----:B----4-:R-:W-:Y:S01]  /*02a0*/  IMAD.WIDE R26, R2, 0x4, R26 ;  /* 0x00000004021a7825 */ /* 0x010fe200078e021a */
[----:B------:R-:W4:Y:S03]  /*02b0*/  LDC.64 R6, c[0x0][0x220] ;  /* 0x00008800ff067b82 */ /* 0x000f260000000a00 */
[C---:B------:R-:W-:Y:S01]  /*02c0*/  IMAD.WIDE R32, R51.reuse, 0x4, R32 ;  /* 0x0000000433207825 */ /* 0x040fe200078e0220 */
[----:B------:R-:W3:Y:S04]  /*02d0*/  @!P0 LDG.E.128 R16, desc[UR4][R26.64+0x800] ;  /* 0x000800041a108981 */ /* 0x000ee8000c1e1d00 */
[----:B------:R-:W3:Y:S04]  /*02e0*/  @!P0 LDG.E.EL R34, desc[UR4][R32.64] ;  /* 0x0000000420228981 */ /* 0x000ee8000c2e1900 */
[----:B------:R-:W3:Y:S01]  /*02f0*/  @!P0 LDG.E.EL R35, desc[UR4][R32.64] ;  /* 0x0000000420238981 */ /* 0x000ee2000c2e1900 */
[----:B-----5:R-:W-:Y:S01]  /*0300*/  IMAD.WIDE R12, R51, 0x4, R10 ;  /* 0x00000004330c7825 */ /* 0x020fe200078e020a */
[----:B------:R-:W-:-:S02]  /*0310*/  CS2R R36, SRZ ;  /* 0x0000000000247805 */ /* 0x000fc4000001ff00 */
[----:B------:R-:W-:Y:S01]  /*0320*/  CS2R R38, SRZ ;  /* 0x0000000000267805 */ /* 0x000fe2000001ff00 */
[----:B------:R-:W-:Y:S01]  /*0330*/  HFMA2.MMA R3, -RZ, RZ, 0, 0 ;  /* 0x00000000ff037435 */ /* 0x000fe200000001ff */
[----:B-1----:R-:W-:Y:S01]  /*0340*/  CS2R R4, SRZ ;  /* 0x0000000000047805 */ /* 0x002fe2000001ff00 */
[----:B------:R-:W5:Y:S04]  /*0350*/  @!P0 LDG.E.EL R14, desc[UR4][R12.64] ;  /* 0x000000040c0e8981 */ /* 0x000f68000c2e1900 */
[----:B------:R-:W5:Y:S04]  /*0360*/  @!P0 LDG.E.EL R15, desc[UR4][R12.64] ;  /* 0x000000040c0f8981 */ /* 0x000f68000c2e1900 */
[----:B------:R-:W5:Y:S04]  /*0370*/  @!P0 LDG.E.EL R47, desc[UR4][R12.64] ;  /* 0x000000040c2f8981 */ /* 0x000f68000c2e1900 */
[----:B------:R1:W5:Y:S01]  /*0380*/  @!P0 LDG.E.EL R48, desc[UR4][R12.64] ;  /* 0x000000040c308981 */ /* 0x000362000c2e1900 */
[----:B------:R-:W-:Y:S01]  /*0390*/  MOV R0, RZ ;  /* 0x000000ff00007202 */ /* 0x000fe20000000f00 */
[C---:B----4-:R-:W-:Y:S01]  /*03a0*/  IMAD.WIDE R8, R53.reuse, 0x4, R6 ;  /* 0x0000000435087825 */ /* 0x050fe200078e0206 */
[----:B------:R-:W-:Y:S01]  /*03b0*/  CS2R R30, SRZ ;  /* 0x00000000001e7805 */ /* 0x000fe2000001ff00 */
[----:B------:R-:W4:Y:S02]  /*03c0*/  @!P0 LDG.E.EL R46, desc[UR4][R32.64] ;  /* 0x00000004202e8981 */ /* 0x000f24000c2e1900 */
[C---:B------:R-:W-:Y:S01]  /*03d0*/  IMAD.WIDE R10, R53.reuse, 0x4, R10 ;  /* 0x00000004350a7825 */ /* 0x040fe200078e020a */
[----:B------:R-:W-:Y:S01]  /*03e0*/  CS2R R40, SRZ ;  /* 0x0000000000287805 */ /* 0x000fe2000001ff00 */
[----:B------:R1:W4:Y:S02]  /*03f0*/  @!P0 LDG.E.EL R49, desc[UR4][R32.64] ;  /* 0x0000000420318981 */ /* 0x000324000c2e1900 */
[----:B-1----:R-:W1:Y:S01]  /*0400*/  LDC.64 R12, c[0x0][0x238] ;  /* 0x00008e00ff0c7b82 */ /* 0x002e620000000a00 */
[--C-:B0-----:R-:W-:Y:S01]  /*0410*/  IMAD.WIDE R22, R53, 0x4, R28.reuse ;  /* 0x0000000435167825 */ /* 0x101fe200078e021c */
[----:B------:R-:W4:Y:S03]  /*0420*/  @!P1 LDG.E.EL R37, desc[UR4][R10.64] ;  /* 0x000000040a259981 */ /* 0x000f26000c2e1900 */
[----:B------:R-:W-:Y:S01]  /*0430*/  IMAD.WIDE R28, R51, 0x4, R28 ;  /* 0x00000004331c7825 */ /* 0x000fe200078e021c */
[----:B------:R-:W4:Y:S04]  /*0440*/  @!P1 LDG.E.EL R36, desc[UR4][R10.64] ;  /* 0x000000040a249981 */ /* 0x000f28000c2e1900 */
[----:B------:R-:W4:Y:S04]  /*0450*/  @!P1 LDG.E.EL R39, desc[UR4][R10.64] ;  /* 0x000000040a279981 */ /* 0x000f28000c2e1900 */
[----:B------:R0:W4:Y:S01]  /*0460*/  @!P1 LDG.E.EL R38, desc[UR4][R10.64] ;  /* 0x000000040a269981 */ /* 0x000122000c2e1900 */
[----:B------:R-:W-:-:S03]  /*0470*/  CS2R R20, SRZ ;  /* 0x0000000000147805 */ /* 0x000fc6000001ff00 */
[----:B------:R-:W4:Y:S04]  /*0480*/  @!P1 LDG.E.EL R5, desc[UR4][R8.64] ;  /* 0x0000000408059981 */ /* 0x000f28000c2e1900 */
[----:B------:R-:W4:Y:S01]  /*0490*/  @!P1 LDG.E.EL R4, desc[UR4][R8.64] ;  /* 0x0000000408049981 */ /* 0x000f22000c2e1900 */
[----:B-1----:R-:W-:-:S03]  /*04a0*/  IMAD.WIDE R32, R53, 0x4, R12 ;  /* 0x0000000435207825 */ /* 0x002fc600078e020c */
[----:B------:R-:W4:Y:S01]  /*04b0*/  @!P1 LDG.E.EL R3, desc[UR4][R8.64] ;  /* 0x0000000408039981 */ /* 0x000f22000c2e1900 */
[----:B0-----:R-:W-:-:S03]  /*04c0*/  IMAD.WIDE R10, R51, 0x4, R6 ;  /* 0x00000004330a7825 */ /* 0x001fc600078e0206 */
[----:B------:R0:W4:Y:S01]  /*04d0*/  @!P1 LDG.E.EL R0, desc[UR4][R8.64] ;  /* 0x0000000408009981 */ /* 0x000122000c2e1900 */
[----:B------:R-:W-:Y:S01]  /*04e0*/  IMAD.WIDE R12, R51, 0x4, R12 ;  /* 0x00000004330c7825 */ /* 0x000fe200078e020c */
[----:B------:R-:W-:Y:S02]  /*04f0*/  CS2R R6, SRZ ;  /* 0x0000000000067805 */ /* 0x000fe4000001ff00 */
[----:B------:R-:W4:Y:S04]  /*0500*/  @!P0 LDG.E.EL R31, desc[UR4][R10.64] ;  /* 0x000000040a1f8981 */ /* 0x000f28000c2e1900 */
[----:B------:R-:W4:Y:S01]  /*0510*/  @!P0 LDG.E.EL R40, desc[UR4][R10.64] ;  /* 0x000000040a288981 */ /* 0x000f22000c2e1900 */
[----:B0-----:R-:W-:-:S03]  /*0520*/  CS2R R8, SRZ ;  /* 0x0000000000087805 */ /* 0x001fc6000001ff00 */
[----:B------:R-:W4:Y:S04]  /*0530*/  @!P0 LDG.E.EL R43, desc[UR4][R10.64] ;  /* 0x000000040a2b8981 */ /* 0x000f28000c2e1900 */
[----:B------:R0:W4:Y:S04]  /*0540*/  @!P0 LDG.E.EL R30, desc[UR4][R10.64] ;  /* 0x000000040a1e8981 */ /* 0x000128000c2e1900 */
        /* <DEDUP_REMOVED lines=17> */
[----:B--2---:R-:W-:-:S06]  /*0660*/  FADD R52, R25, 9.9999999747524270788e-07 ;  /* 0x358637bd19347421 */ /* 0x004fcc0000000000 */
[----:B------:R-:W1:Y:S01]  /*0670*/  MUFU.SQRT R52, R52 ;  /* 0x0000003400347308 */ /* 0x000e620000002000 */
[----:B---3--:R-:W-:-:S07]  /*0680*/  FADD R50, R42, 9.9999999747524270788e-07 ;  /* 0x358637bd2a327421 */ /* 0x008fce0000000000 */
[----:B------:R2:W3:Y:S01]  /*0690*/  MUFU.SQRT R51, R50 ;  /* 0x0000003200337308 */ /* 0x0004e20000002000 */
[C---:B-1----:R-:W-:Y:S02]  /*06a0*/  FSETP.GT.AND P2, PT, R52.reuse, 8.50705917302346158658e+37, PT ;  /* 0x7e8000003400780b */ /* 0x042fe40003f44000 */
[----:B------:R-:W-:Y:S01]  /*06b0*/  FSETP.GEU.AND P4, PT, R52, 1.175494350822287508e-38, PT ;  /* 0x008000003400780b */ /* 0x000fe20003f8e000 */
[----:B------:R-:W-:Y:S01]  /*06c0*/  HFMA2.MMA R42, -RZ, RZ, 0, 0 ;  /* 0x00000000ff2a7435 */ /* 0x000fe200000001ff */
[----:B------:R-:W-:Y:S01]  /*06d0*/  MOV R25, RZ ;  /* 0x000000ff00197202 */ /* 0x000fe20000000f00 */
[----:B--2---:R-:W-:Y:S01]  /*06e0*/  HFMA2.MMA R50, -RZ, RZ, 1.625, 0 ;  /* 0x3e800000ff327435 */ /* 0x004fe200000001ff */
[----:B---3--:R-:W-:-:S04]  /*06f0*/  FSETP.GT.AND P3, PT, R51, 8.50705917302346158658e+37, PT ;  /* 0x7e8000003300780b */ /* 0x008fc80003f64000 */
[----:B------:R-:W2:Y:S03]  /*0700*/  @!P0 LDG.E.EL R25, desc[UR4][R12.64] ;  /* 0x000000040c198981 */ /* 0x000ea6000c2e1900 */
[----:B------:R-:W-:Y:S01]  /*0710*/  @P2 FMUL R52, R52, 0.25 ;  /* 0x3e80000034342820 */ /* 0x000fe20000400000 */
[----:B------:R1:W3:Y:S03]  /*0720*/  @!P0 LDG.E.EL R42, desc[UR4][R12.64] ;  /* 0x000000040c2a8981 */ /* 0x0002e6000c2e1900 */
[----:B------:R-:W-:Y:S01]  /*0730*/  @!P4 FMUL R52, R52, 16777216 ;  /* 0x4b8000003434c820 */ /* 0x000fe20000400000 */
[----:B------:R-:W-:-:S03]  /*0740*/  FSETP.GEU.AND P5, PT, R51, 1.175494350822287508e-38, PT ;  /* 0x008000003300780b */ /* 0x000fc60003fae000 */
[----:B0-----:R-:W0:Y:S01]  /*0750*/  MUFU.RCP R32, R52 ;  /* 0x0000003400207308 */ /* 0x001e220000001000 */
[----:B-1----:R-:W-:Y:S01]  /*0760*/  FADD R12, R45, 9.9999999747524270788e-07 ;  /* 0x358637bd2d0c7421 */ /* 0x002fe20000000000 */
[----:B------:R-:W-:Y:S01]  /*0770*/  FSEL R13, R50, 1, P2 ;  /* 0x3f800000320d7808 */ /* 0x000fe20001000000 */
[----:B------:R-:W-:-:S05]  /*0780*/  @P3 FMUL R51, R51, 0.25 ;  /* 0x3e80000033333820 */ /* 0x000fca0000400000 */
[----:B------:R-:W1:Y:S01]  /*0790*/  MUFU.SQRT R12, R12 ;  /* 0x0000000c000c7308 */ /* 0x000e620000002000 */
[----:B------:R-:W-:Y:S01]  /*07a0*/  @!P4 FMUL R13, R13, 16777216 ;  /* 0x4b8000000d0dc820 */ /* 0x000fe20000400000 */
[----:B------:R-:W-:Y:S01]  /*07b0*/  FADD R44, R44, 9.9999999747524270788e-07 ;  /* 0x358637bd2c2c7421 */ /* 0x000fe20000000000 */
[----:B------:R-:W-:Y:S02]  /*07c0*/  @!P5 FMUL R51, R51, 16777216 ;  /* 0x4b8000003333d820 */ /* 0x000fe40000400000 */
[----:B0-----:R-:W-:-:S03]  /*07d0*/  FMUL R32, R32, R13 ;  /* 0x0000000d20207220 */ /* 0x001fc60000400000 */
[----:B------:R-:W0:Y:S01]  /*07e0*/  MUFU.SQRT R13, R44 ;  /* 0x0000002c000d7308 */ /* 0x000e220000002000 */
[----:B------:R-:W-:-:S07]  /*07f0*/  FSEL R52, R50, 1, P3 ;  /* 0x3f80000032347808 */ /* 0x000fce0001800000 */
[----:B------:R0:W-:Y:S01]  /*0800*/  MUFU.RCP R33, R51 ;  /* 0x0000003300217308 */ /* 0x0001e20000001000 */
[----:B-1----:R-:W-:Y:S01]  /*0810*/  FSETP.GT.AND P3, PT, R12, 8.50705917302346158658e+37, PT ;  /* 0x7e8000000c00780b */ /* 0x002fe20003f64000 */
[----:B0-----:R-:W-:Y:S01]  /*0820*/  FADD R51, R34, 9.9999999747524270788e-07 ;  /* 0x358637bd22337421 */ /* 0x001fe20000000000 */
[----:B------:R-:W-:Y:S01]  /*0830*/  FSETP.GEU.AND P6, PT, R12, 1.175494350822287508e-38, PT ;  /* 0x008000000c00780b */ /* 0x000fe20003fce000 */
[----:B------:R-:W-:-:S04]  /*0840*/  @!P5 FMUL R52, R52, 16777216 ;  /* 0x4b8000003434d820 */ /* 0x000fc80000400000 */
[----:B------:R-:W0:Y:S01]  /*0850*/  MUFU.SQRT R51, R51 ;  /* 0x0000003300337308 */ /* 0x000e220000002000 */
[----:B------:R-:W-:Y:S01]  /*0860*/  FSETP.GT.AND P5, PT, R13, 8.50705917302346158658e+37, PT ;  /* 0x7e8000000d00780b */ /* 0x000fe20003fa4000 */
[----:B------:R-:W-:Y:S01]  /*0870*/  FADD R35, R35, 9.9999999747524270788e-07 ;  /* 0x358637bd23237421 */ /* 0x000fe20000000000 */
[----:B------:R-:W-:-:S03]  /*0880*/  FSETP.GEU.AND P2, PT, R13, 1.175494350822287508e-38, PT ;  /* 0x008000000d00780b */ /* 0x000fc60003f4e000 */
[----:B------:R-:W-:Y:S01]  /*0890*/  @P3 FMUL R12, R12, 0.25 ;  /* 0x3e8000000c0c3820 */ /* 0x000fe20000400000 */
[----:B------:R-:W-:Y:S01]  /*08a0*/  FSEL R34, R50, 1, P3 ;  /* 0x3f80000032227808 */ /* 0x000fe20001800000 */
[----:B------:R1:W5:Y:S02]  /*08b0*/  MUFU.SQRT R45, R35 ;  /* 0x00000023002d7308 */ /* 0x0003640000002000 */
[----:B------:R-:W-:Y:S02]  /*08c0*/  @!P6 FMUL R12, R12, 16777216 ;  /* 0x4b8000000c0ce820 */ /* 0x000fe40000400000 */
[----:B------:R-:W-:Y:S01]  /*08d0*/  @!P6 FMUL R34, R34, 16777216 ;  /* 0x4b8000002222e820 */ /* 0x000fe20000400000 */
[----:B0-----:R-:W-:Y:S01]  /*08e0*/  FSETP.GT.AND P6, PT, R51, 8.50705917302346158658e+37, PT ;  /* 0x7e8000003300780b */ /* 0x001fe20003fc4000 */
[----:B------:R-:W-:Y:S01]  /*08f0*/  @P5 FMUL R13, R13, 0.25 ;  /* 0x3e8000000d0d5820 */ /* 0x000fe20000400000 */
[----:B-1----:R-:W-:Y:S02]  /*0900*/  FSEL R35, R50, 1, P5 ;  /* 0x3f80000032237808 */ /* 0x002fe40002800000 */
[----:B------:R-:W-:Y:S01]  /*0910*/  FSETP.GEU.AND P5, PT, R51, 1.175494350822287508e-38, PT ;  /* 0x008000003300780b */ /* 0x000fe20003fae000 */
[----:B------:R-:W-:Y:S01]  /*0920*/  @!P2 FMUL R13, R13, 16777216 ;  /* 0x4b8000000d0da820 */ /* 0x000fe20000400000 */
[----:B------:R-:W-:-:S03]  /*0930*/  FMUL R33, R33, R52 ;  /* 0x0000003421217220 */ /* 0x000fc60000400000 */
[----:B------:R-:W0:Y:S01]  /*0940*/  MUFU.RCP R52, R13 ;  /* 0x0000000d00347308 */ /* 0x000e220000001000 */
[----:B-----5:R-:W-:-:S03]  /*0950*/  FSETP.GT.AND P4, PT, R45, 8.50705917302346158658e+37, PT ;  /* 0x7e8000002d00780b */ /* 0x020fc60003f84000 */
[----:B------:R-:W-:Y:S01]  /*0960*/  @P6 FMUL R51, R51, 0.25 ;  /* 0x3e80000033336820 */ /* 0x000fe20000400000 */
[----:B------:R-:W-:-:S03]  /*0970*/  FSETP.GEU.AND P3, PT, R45, 1.175494350822287508e-38, PT ;  /* 0x008000002d00780b */ /* 0x000fc60003f6e000 */
[----:B------:R-:W-:Y:S01]  /*0980*/  @!P5 FMUL R51, R51, 16777216 ;  /* 0x4b8000003333d820 */ /* 0x000fe20000400000 */
[----:B------:R-:W-:Y:S01]  /*0990*/  MUFU.RCP R53, R12 ;  /* 0x0000000c00357308 */ /* 0x000fe20000001000 */
[----:B------:R-:W-:-:S07]  /*09a0*/  @!P2 FMUL R35, R35, 16777216 ;  /* 0x4b8000002323a820 */ /* 0x000fce0000400000 */
[----:B------:R-:W1:Y:S01]  /*09b0*/  MUFU.RCP R12, R51 ;  /* 0x00000033000c7308 */ /* 0x000e620000001000 */
[----:B0-----:R-:W-:Y:S01]  /*09c0*/  FMUL R35, R52, R35 ;  /* 0x0000002334237220 */ /* 0x001fe20000400000 */
[----:B------:R-:W-:Y:S01]  /*09d0*/  @P4 FMUL R45, R45, 0.25 ;  /* 0x3e8000002d2d4820 */ /* 0x000fe20000400000 */
[----:B------:R-:W-:-:S03]  /*09e0*/  FSEL R52, R50, 1, P6 ;  /* 0x3f80000032347808 */ /* 0x000fc60003000000 */
[----:B------:R-:W-:Y:S02]  /*09f0*/  @!P3 FMUL R45, R45, 16777216 ;  /* 0x4b8000002d2db820 */ /* 0x000fe40000400000 */
[----:B------:R-:W-:Y:S01]  /*0a00*/  @!P5 FMUL R52, R52, 16777216 ;  /* 0x4b8000003434d820 */ /* 0x000fe20000400000 */
[----:B------:R-:W-:Y:S01]  /*0a10*/  FADD R19, R14, R19 ;  /* 0x000000130e137221 */ /* 0x000fe20000000000 */
[----:B------:R1:W0:Y:S01]  /*0a20*/  MUFU.RCP R44, R45 ;  /* 0x0000002d002c7308 */ /* 0x0002220000001000 */
[----:B------:R-:W-:Y:S01]  /*0a30*/  FADD R18, R15, R18 ;  /* 0x000000120f127221 */ /* 0x000fe20000000000 */
[----:B------:R-:W-:Y:S01]  /*0a40*/  CS2R R14, SRZ ;  /* 0x00000000000e7805 */ /* 0x000fe2000001ff00 */
[----:B-1----:R-:W-:Y:S01]  /*0a50*/  FMUL R45, R12, R52 ;  /* 0x000000340c2d7220 */ /* 0x002fe20000400000 */
[----:B------:R-:W-:-:S06]  /*0a60*/  CS2R R12, SRZ ;  /* 0x00000000000c7805 */ /* 0x000fcc000001ff00 */
[----:B------:R-:W5:Y:S01]  /*0a70*/  @!P1 LDG.E.128 R12, desc[UR4][R26.64] ;  /* 0x000000041a0c9981 */ /* 0x000f62000c1e1d00 */
[----:B------:R-:W-:Y:S01]  /*0a80*/  FMUL R34, R53, R34 ;  /* 0x0000002235227220 */ /* 0x000fe20000400000 */
[----:B------:R-:W-:Y:S01]  /*0a90*/  FSEL R53, R50, 1, P4 ;  /* 0x3f80000032357808 */ /* 0x000fe20002000000 */
[----:B----4-:R-:W-:Y:S01]  /*0aa0*/  FADD R46, R46, 9.9999999747524270788e-07 ;  /* 0x358637bd2e2e7421 */ /* 0x010fe20000000000 */
[----:B------:R-:W-:-:S03]  /*0ab0*/  FADD R51, R49, 9.9999999747524270788e-07 ;  /* 0x358637bd31337421 */ /* 0x000fc60000000000 */
[----:B------:R-:W-:Y:S01]  /*0ac0*/  @!P3 FMUL R53, R53, 16777216 ;  /* 0x4b8000003535b820 */ /* 0x000fe20000400000 */
[----:B------:R-:W1:Y:S03]  /*0ad0*/  MUFU.SQRT R52, R46 ;  /* 0x0000002e00347308 */ /* 0x000e660000002000 */
[----:B0-----:R-:W-:-:S05]  /*0ae0*/  FMUL R44, R44, R53 ;  /* 0x000000352c2c7220 */ /* 0x001fca0000400000 */
[----:B------:R-:W0:Y:S01]  /*0af0*/  MUFU.SQRT R53, R51 ;  /* 0x0000003300357308 */ /* 0x000e220000002000 */
[C---:B-1----:R-:W-:Y:S02]  /*0b00*/  FSETP.GT.AND P2, PT, R52.reuse, 8.50705917302346158658e+37, PT ;  /* 0x7e8000003400780b */ /* 0x042fe40003f44000 */
[----:B------:R-:W-:Y:S02]  /*0b10*/  FSETP.GEU.AND P4, PT, R52, 1.175494350822287508e-38, PT ;  /* 0x008000003400780b */ /* 0x000fe40003f8e000 */
[C---:B0-----:R-:W-:Y:S02]  /*0b20*/  FSETP.GT.AND P3, PT, R53.reuse, 8.50705917302346158658e+37, PT ;  /* 0x7e8000003500780b */ /* 0x041fe40003f64000 */
[----:B------:R-:W-:Y:S01]  /*0b30*/  FSETP.GEU.AND P5, PT, R53, 1.175494350822287508e-38, PT ;  /* 0x008000003500780b */ /* 0x000fe20003fae000 */
[----:B------:R-:W-:-:S06]  /*0b40*/  FADD R16, R47, R16 ;  /* 0x000000102f107221 */ /* 0x000fcc0000000000 */
[----:B------:R-:W-:Y:S01]  /*0b50*/  @P2 FMUL R52, R52, 0.25 ;  /* 0x3e80000034342820 */ /* 0x000fe20000400000 */
[----:B------:R-:W-:Y:S01]  /*0b60*/  FADD R17, R48, R17 ;  /* 0x0000001130117221 */ /* 0x000fe20000000000 */
[----:B------:R-:W-:Y:S02]  /*0b70*/  FSEL R48, R50, 1, P2 ;  /* 0x3f80000032307808 */ /* 0x000fe40001000000 */
[----:B------:R-:W-:Y:S01]  /*0b80*/  @!P4 FMUL R52, R52, 16777216 ;  /* 0x4b8000003434c820 */ /* 0x000fe20000400000 */
[----:B------:R-:W-:Y:S01]  /*0b90*/  @P3 FMUL R53, R53, 0.25 ;  /* 0x3e80000035353820 */ /* 0x000fe20000400000 */
[----:B------:R-:W-:Y:S01]  /*0ba0*/  FSEL R51, R50, 1, P3 ;  /* 0x3f80000032337808 */ /* 0x000fe20001800000 */
[----:B------:R-:W-:Y:S02]  /*0bb0*/  FADD R50, R18, -R43 ;  /* 0x8000002b12327221 */ /* 0x000fe40000000000 */
[----:B------:R-:W-:Y:S01]  /*0bc0*/  @!P5 FMUL R53, R53, 16777216 ;  /* 0x4b8000003535d820 */ /* 0x000fe20000400000 */
[----:B------:R-:W-:Y:S01]  /*0bd0*/  FADD R47, R16, -R31 ;  /* 0x8000001f102f7221 */ /* 0x000fe20000000000 */
[----:B------:R-:W-:Y:S01]  /*0be0*/  FADD R43, R19, -R30 ;  /* 0x8000001e132b7221 */ /* 0x000fe20000000000 */
[----:B------:R-:W0:Y:S01]  /*0bf0*/  MUFU.RCP R49, R52 ;  /* 0x0000003400317308 */ /* 0x000e220000001000 */
[----:B------:R-:W1:Y:S07]  /*0c00*/  LDC.64 R30, c[0x0][0x240] ;  /* 0x00009000ff1e7b82 */ /* 0x000e6e0000000a00 */
[----:B------:R-:W4:Y:S01]  /*0c10*/  MUFU.RCP R46, R53 ;  /* 0x00000035002e7308 */ /* 0x000f220000001000 */
[----:B------:R-:W-:Y:S01]  /*0c20*/  @!P4 FMUL R48, R48, 16777216 ;  /* 0x4b8000003030c820 */ /* 0x000fe20000400000 */
[----:B------:R-:W-:Y:S01]  /*0c30*/  @!P5 FMUL R51, R51, 16777216 ;  /* 0x4b8000003333d820 */ /* 0x000fe20000400000 */
[----:B------:R-:W-:-:S02]  /*0c40*/  FMUL R47, R44, R47 ;  /* 0x0000002f2c2f7220 */ /* 0x000fc40000400000 */
[----:B0-----:R-:W-:Y:S01]  /*0c50*/  FMUL R49, R49, R48 ;  /* 0x0000003031317220 */ /* 0x001fe20000400000 */
[----:B------:R-:W-:Y:S01]  /*0c60*/  FADD R48, R17, -R40 ;  /* 0x8000002811307221 */ /* 0x000fe20000000000 */
[----:B----4-:R-:W-:-:S03]  /*0c70*/  FMUL R46, R46, R51 ;  /* 0x000000332e2e7220 */ /* 0x010fc60000400000 */
[----:B------:R-:W-:Y:S01]  /*0c80*/  FMUL R44, R45, R48 ;  /* 0x000000302d2c7220 */ /* 0x000fe20000400000 */
[----:B------:R-:W-:Y:S01]  /*0c90*/  FMUL R40, R46, R43 ;  /* 0x0000002b2e287220 */ /* 0x000fe20000400000 */
[----:B------:R-:W-:Y:S01]  /*0ca0*/  FMUL R43, R49, R50 ;  /* 0x00000032312b7220 */ /* 0x000fe20000400000 */
[----:B-1----:R-:W-:-:S04]  /*0cb0*/  IMAD.WIDE R30, R2, 0x4, R30 ;  /* 0x00000004021e7825 */ /* 0x002fc800078e021e */
[----:B------:R-:W-:Y:S01]  /*0cc0*/  FFMA R20, R40, R20, R29 ;  /* 0x0000001428147223 */ /* 0x000fe2000000001d */
[----:B------:R-:W-:Y:S01]  /*0cd0*/  FFMA R11, R43, R11, R28 ;  /* 0x0000000b2b0b7223 */ /* 0x000fe2000000001c */
[----:B------:R0:W-:Y:S01]  /*0ce0*/  @!P0 STG.E.128 desc[UR4][R26.64+0x800], R16 ;  /* 0x000800101a008986 */ /* 0x0001e2000c101d04 */
[----:B--2---:R-:W-:Y:S01]  /*0cf0*/  FFMA R10, R44, R10, R25 ;  /* 0x0000000a2c0a7223 */ /* 0x004fe20000000019 */
[----:B---3--:R-:W-:Y:S01]  /*0d00*/  FFMA R41, R47, R41, R42 ;  /* 0x000000292f297223 */ /* 0x008fe2000000002a */
[----:B-----5:R-:W-:Y:S01]  /*0d10*/  FADD R15, R38, R15 ;  /* 0x0000000f260f7221 */ /* 0x020fe20000000000 */
[----:B------:R-:W-:Y:S01]  /*0d20*/  FADD R14, R39, R14 ;  /* 0x0000000e270e7221 */ /* 0x000fe20000000000 */
[----:B------:R-:W-:Y:S01]  /*0d30*/  FADD R13, R36, R13 ;  /* 0x0000000d240d7221 */ /* 0x000fe20000000000 */
[----:B------:R-:W-:Y:S01]  /*0d40*/  FADD R12, R37, R12 ;  /* 0x0000000c250c7221 */ /* 0x000fe20000000000 */
[----:B------:R-:W-:Y:S01]  /*0d50*/  FADD R0, R15, -R0 ;  /* 0x800000000f007221 */ /* 0x000fe20000000000 */
[----:B------:R-:W-:Y:S01]  /*0d60*/  FADD R3, R14, -R3 ;  /* 0x800000030e037221 */ /* 0x000fe20000000000 */
[----:B------:R-:W-:Y:S01]  /*0d70*/  FADD R4, R13, -R4 ;  /* 0x800000040d047221 */ /* 0x000fe20000000000 */
[----:B------:R-:W-:Y:S01]  /*0d80*/  FADD R5, R12, -R5 ;  /* 0x800000050c057221 */ /* 0x000fe20000000000 */
[----:B------:R-:W-:Y:S01]  /*0d90*/  FMUL R35, R35, R0 ;  /* 0x0000000023237220 */ /* 0x000fe20000400000 */
[----:B------:R-:W-:Y:S01]  /*0da0*/  FMUL R34, R34, R3 ;  /* 0x0000000322227220 */ /* 0x000fe20000400000 */
[----:B------:R-:W-:Y:S01]  /*0db0*/  FMUL R33, R33, R4 ;  /* 0x0000000421217220 */ /* 0x000fe20000400000 */
[----:B------:R-:W-:Y:S01]  /*0dc0*/  FMUL R32, R32, R5 ;  /* 0x0000000520207220 */ /* 0x000fe20000400000 */
[----:B------:R-:W-:Y:S01]  /*0dd0*/  FFMA R9, R35, R9, R24 ;  /* 0x0000000923097223 */ /* 0x000fe20000000018 */
[----:B------:R-:W-:Y:S01]  /*0de0*/  FFMA R8, R34, R8, R23 ;  /* 0x0000000822087223 */ /* 0x000fe20000000017 */
[----:B------:R-:W-:Y:S01]  /*0df0*/  FFMA R22, R33, R7, R22 ;  /* 0x0000000721167223 */ /* 0x000fe20000000016 */
[----:B------:R-:W-:-:S02]  /*0e00*/  FFMA R21, R32, R6, R21 ;  /* 0x0000000620157223 */ /* 0x000fc40000000015 */
[----:B------:R-:W-:Y:S02]  /*0e10*/  FSETP.GEU.AND P2, PT, R9, RZ, PT ;  /* 0x000000ff0900720b */ /* 0x000fe40003f4e000 */
[----:B------:R-:W-:Y:S02]  /*0e20*/  FSETP.GEU.AND P3, PT, R8, RZ, PT ;  /* 0x000000ff0800720b */ /* 0x000fe40003f6e000 */
[----:B------:R-:W-:Y:S02]  /*0e30*/  FSETP.GEU.AND P4, PT, R22, RZ, PT ;  /* 0x000000ff1600720b */ /* 0x000fe40003f8e000 */
[----:B------:R-:W-:Y:S02]  /*0e40*/  FSETP.GEU.AND P5, PT, R21, RZ, PT ;  /* 0x000000ff1500720b */ /* 0x000fe40003fae000 */
[----:B------:R-:W-:Y:S02]  /*0e50*/  SEL R7, R9, RZ, P2 ;  /* 0x000000ff09077207 */ /* 0x000fe40001000000 */
[----:B------:R-:W-:-:S02]  /*0e60*/  SEL R6, R8, RZ, P3 ;  /* 0x000000ff08067207 */ /* 0x000fc40001800000 */
[----:B------:R-:W-:Y:S02]  /*0e70*/  SEL R5, R22, RZ, P4 ;  /* 0x000000ff16057207 */ /* 0x000fe40002000000 */
[----:B------:R-:W-:Y:S01]  /*0e80*/  SEL R4, R21, RZ, P5 ;  /* 0x000000ff15047207 */ /* 0x000fe20002800000 */
[----:B------:R1:W-:Y:S01]  /*0e90*/  @!P1 STG.E.128 desc[UR4][R26.64], R12 ;  /* 0x0000000c1a009986 */ /* 0x0003e2000c101d04 */
[----:B------:R-:W-:Y:S02]  /*0ea0*/  FSETP.GEU.AND P2, PT, R11, RZ, PT ;  /* 0x000000ff0b00720b */ /* 0x000fe40003f4e000 */
[----:B------:R-:W-:Y:S01]  /*0eb0*/  FSETP.GEU.AND P3, PT, R10, RZ, PT ;  /* 0x000000ff0a00720b */ /* 0x000fe20003f6e000 */
[----:B------:R1:W-:Y:S01]  /*0ec0*/  @!P1 STG.E.128 desc[UR4][R30.64], R4 ;  /* 0x000000041e009986 */ /* 0x0003e2000c101d04 */
[----:B------:R-:W-:Y:S02]  /*0ed0*/  FSETP.GEU.AND P1, PT, R20, RZ, PT ;  /* 0x000000ff1400720b */ /* 0x000fe40003f2e000 */
[----:B------:R-:W-:-:S02]  /*0ee0*/  FSETP.GEU.AND P4, PT, R41, RZ, PT ;  /* 0x000000ff2900720b */ /* 0x000fc40003f8e000 */
[----:B0-----:R-:W-:Y:S02]  /*0ef0*/  SEL R19, R20, RZ, P1 ;  /* 0x000000ff14137207 */ /* 0x001fe40000800000 */
[----:B------:R-:W-:Y:S02]  /*0f00*/  SEL R18, R11, RZ, P2 ;  /* 0x000000ff0b127207 */ /* 0x000fe40001000000 */
[----:B------:R-:W-:Y:S02]  /*0f10*/  SEL R17, R10, RZ, P3 ;  /* 0x000000ff0a117207 */ /* 0x000fe40001800000 */
[----:B------:R-:W-:Y:S01]  /*0f20*/  SEL R16, R41, RZ, P4 ;  /* 0x000000ff29107207 */ /* 0x000fe20002000000 */
[----:B------:R-:W-:Y:S06]  /*0f30*/  @P0 EXIT ;  /* 0x000000000000094d */ /* 0x000fec0003800000 */
[----:B------:R-:W-:Y:S01]  /*0f40*/  STG.E.128 desc[UR4][R30.64+0x800], R16 ;  /* 0x000800101e007986 */ /* 0x000fe2000c101d04 */
[----:B------:R-:W-:Y:S05]  /*0f50*/  EXIT ;  /* 0x000000000000794d */ /* 0x000fea0003800000 */
.L_x_0:
[----:B------:R-:W-:-:S00]  /*0f60*/  BRA `(.L_x_0) ;  /* 0xfffffffc00fc7947 */ /* 0x000fc0000383ffff */
[----:B------:R-:W-:-:S00]  /*0f70*/  NOP ;  /* 0x0000000000007918 */ /* 0x000fc00000000000 */
        /* <DEDUP_REMOVED lines=8> */
.L_x_1:


//--------------------- .nv.global.init           --------------------------
	.section	.nv.global.init,"aw",@progbits
.nv.global.init:
	.type		_$_str,@object
	.size		_$_str,(_$_str_$_2 - _$_str)
_$_str:
        /*0000*/ 	.byte	0x5f, 0x5f, 0x43, 0x55, 0x44, 0x41, 0x5f, 0x46, 0x54, 0x5a, 0x00
	.type		_$_str_$_2,@object
	.size		_$_str_$_2,(.L_1 - _$_str_$_2)
_$_str_$_2:
        /*000b*/ 	.byte	0x5f, 0x5f, 0x43, 0x55, 0x44, 0x41, 0x5f, 0x50, 0x52, 0x45, 0x43, 0x5f, 0x53, 0x51, 0x52, 0x54
        /*001b*/ 	.byte	0x00
.L_1:


//--------------------- .nv.constant0.triton_poi_fused__native_batch_norm_legit_no_training_convolution_relu_4 --------------------------
	.section	.nv.constant0.triton_poi_fused__native_batch_norm_legit_no_training_convolution_relu_4,"a",@progbits
	.sectionflags	@""
	.align	4
.nv.constant0.triton_poi_fused__native_batch_norm_legit_no_training_convolution_relu_4:
	.zero		588
